//
// Generated by NVIDIA NVVM Compiler
//
// Compiler Build ID: CL-36424714
// Cuda compilation tools, release 13.0, V13.0.88
// Based on NVVM 20.0.0
//

.version 9.0
.target sm_100
.address_size 64

	// .globl	_Z9mapKernelPiS_S_S_j

.visible .entry _Z9mapKernelPiS_S_S_j(
	.param .u64 .ptr .align 1 _Z9mapKernelPiS_S_S_j_param_0,
	.param .u64 .ptr .align 1 _Z9mapKernelPiS_S_S_j_param_1,
	.param .u64 .ptr .align 1 _Z9mapKernelPiS_S_S_j_param_2,
	.param .u64 .ptr .align 1 _Z9mapKernelPiS_S_S_j_param_3,
	.param .u32 _Z9mapKernelPiS_S_S_j_param_4
)
{
	.reg .pred 	%p<2>;
	.reg .b32 	%r<10>;
	.reg .b64 	%rd<14>;

	ld.param.u64 	%rd1, [_Z9mapKernelPiS_S_S_j_param_0];
	ld.param.u64 	%rd2, [_Z9mapKernelPiS_S_S_j_param_1];
	ld.param.u64 	%rd3, [_Z9mapKernelPiS_S_S_j_param_2];
	ld.param.u64 	%rd4, [_Z9mapKernelPiS_S_S_j_param_3];
	ld.param.u32 	%r2, [_Z9mapKernelPiS_S_S_j_param_4];
	mov.u32 	%r3, %tid.x;
	mov.u32 	%r4, %ctaid.x;
	mov.u32 	%r5, %ntid.x;
	mad.lo.s32 	%r1, %r4, %r5, %r3;
	setp.gt.u32 	%p1, %r1, %r2;
	@%p1 bra 	$L__BB0_2;
	cvta.to.global.u64 	%rd5, %rd2;
	cvta.to.global.u64 	%rd6, %rd3;
	cvta.to.global.u64 	%rd7, %rd4;
	cvta.to.global.u64 	%rd8, %rd1;
	mul.wide.s32 	%rd9, %r1, 4;
	add.s64 	%rd10, %rd5, %rd9;
	ld.global.u32 	%r6, [%rd10];
	add.s64 	%rd11, %rd6, %rd9;
	ld.global.u32 	%r7, [%rd11];
	add.s64 	%rd12, %rd7, %rd9;
	ld.global.u32 	%r8, [%rd12];
	mad.lo.s32 	%r9, %r7, %r6, %r8;
	add.s64 	%rd13, %rd8, %rd9;
	st.global.u32 	[%rd13], %r9;
$L__BB0_2:
	ret;

}
	// .globl	_Z12reduceKernelPij
.visible .entry _Z12reduceKernelPij(
	.param .u64 .ptr .align 1 _Z12reduceKernelPij_param_0,
	.param .u32 _Z12reduceKernelPij_param_1
)
{
	.reg .pred 	%p<4>;
	.reg .b32 	%r<12>;
	.reg .b64 	%rd<7>;

	ld.param.u64 	%rd2, [_Z12reduceKernelPij_param_0];
	ld.param.u32 	%r11, [_Z12reduceKernelPij_param_1];
	mov.u32 	%r5, %tid.x;
	mov.u32 	%r6, %ctaid.x;
	mov.u32 	%r7, %ntid.x;
	mad.lo.s32 	%r1, %r6, %r7, %r5;
	setp.lt.u32 	%p1, %r11, 2;
	@%p1 bra 	$L__BB1_5;
	cvta.to.global.u64 	%rd3, %rd2;
	mul.wide.s32 	%rd4, %r1, 4;
	add.s64 	%rd1, %rd3, %rd4;
$L__BB1_2:
	shr.u32 	%r3, %r11, 1;
	setp.ge.s32 	%p2, %r1, %r3;
	@%p2 bra 	$L__BB1_4;
	ld.global.u32 	%r8, [%rd1];
	mul.wide.u32 	%rd5, %r3, 4;
	add.s64 	%rd6, %rd1, %rd5;
	ld.global.u32 	%r9, [%rd6];
	max.s32 	%r10, %r8, %r9;
	st.global.u32 	[%rd1], %r10;
$L__BB1_4:
	bar.sync 	0;
	setp.gt.u32 	%p3, %r11, 3;
	mov.u32 	%r11, %r3;
	@%p3 bra 	$L__BB1_2;
$L__BB1_5:
	ret;

}
	// .globl	_Z12exscanKernelPij
.visible .entry _Z12exscanKernelPij(
	.param .u64 .ptr .align 1 _Z12exscanKernelPij_param_0,
	.param .u32 _Z12exscanKernelPij_param_1
)
{
	.reg .pred 	%p<7>;
	.reg .b32 	%r<18>;
	.reg .b64 	%rd<11>;

	ld.param.u64 	%rd3, [_Z12exscanKernelPij_param_0];
	ld.param.u32 	%r4, [_Z12exscanKernelPij_param_1];
	cvta.to.global.u64 	%rd1, %rd3;
	mov.u32 	%r5, %tid.x;
	mov.u32 	%r6, %ctaid.x;
	mov.u32 	%r7, %ntid.x;
	mad.lo.s32 	%r1, %r6, %r7, %r5;
	setp.lt.s32 	%p1, %r1, 1;
	@%p1 bra 	$L__BB2_2;
	add.s32 	%r8, %r1, -1;
	mul.wide.u32 	%rd4, %r8, 4;
	add.s64 	%rd5, %rd1, %rd4;
	ld.global.u32 	%r9, [%rd5];
	mul.wide.u32 	%rd6, %r1, 4;
	add.s64 	%rd7, %rd1, %rd6;
	st.global.u32 	[%rd7], %r9;
$L__BB2_2:
	bar.sync 	0;
	setp.ne.s32 	%p2, %r1, 0;
	@%p2 bra 	$L__BB2_4;
	mov.b32 	%r10, 0;
	st.global.u32 	[%rd1], %r10;
$L__BB2_4:
	bar.sync 	0;
	setp.lt.u32 	%p3, %r4, 2;
	@%p3 bra 	$L__BB2_9;
	mul.wide.s32 	%rd8, %r1, 4;
	add.s64 	%rd2, %rd1, %rd8;
	mov.b32 	%r17, 1;
$L__BB2_6:
	add.s32 	%r12, %r17, %r1;
	setp.ge.u32 	%p4, %r12, %r4;
	@%p4 bra 	$L__BB2_8;
	ld.global.u32 	%r13, [%rd2];
	mul.wide.s32 	%rd9, %r17, 4;
	add.s64 	%rd10, %rd2, %rd9;
	ld.global.u32 	%r14, [%rd10];
	add.s32 	%r15, %r14, %r13;
	st.global.u32 	[%rd10], %r15;
$L__BB2_8:
	bar.sync 	0;
	shl.b32 	%r17, %r17, 1;
	setp.lt.u32 	%p5, %r17, %r4;
	@%p5 bra 	$L__BB2_6;
$L__BB2_9:
	setp.ne.s32 	%p6, %r1, 0;
	@%p6 bra 	$L__BB2_11;
	mov.b32 	%r16, 0;
	st.global.u32 	[%rd1], %r16;
$L__BB2_11:
	ret;

}
	// .globl	_Z16compactMapKernelPiS_S_S_j
.visible .entry _Z16compactMapKernelPiS_S_S_j(
	.param .u64 .ptr .align 1 _Z16compactMapKernelPiS_S_S_j_param_0,
	.param .u64 .ptr .align 1 _Z16compactMapKernelPiS_S_S_j_param_1,
	.param .u64 .ptr .align 1 _Z16compactMapKernelPiS_S_S_j_param_2,
	.param .u64 .ptr .align 1 _Z16compactMapKernelPiS_S_S_j_param_3,
	.param .u32 _Z16compactMapKernelPiS_S_S_j_param_4
)
{
	.reg .pred 	%p<3>;
	.reg .b32 	%r<9>;
	.reg .b64 	%rd<16>;

	ld.param.u64 	%rd1, [_Z16compactMapKernelPiS_S_S_j_param_0];
	ld.param.u64 	%rd2, [_Z16compactMapKernelPiS_S_S_j_param_1];
	ld.param.u64 	%rd3, [_Z16compactMapKernelPiS_S_S_j_param_2];
	ld.param.u64 	%rd4, [_Z16compactMapKernelPiS_S_S_j_param_3];
	ld.param.u32 	%r2, [_Z16compactMapKernelPiS_S_S_j_param_4];
	mov.u32 	%r3, %tid.x;
	mov.u32 	%r4, %ctaid.x;
	mov.u32 	%r5, %ntid.x;
	mad.lo.s32 	%r1, %r4, %r5, %r3;
	setp.gt.u32 	%p1, %r1, %r2;
	@%p1 bra 	$L__BB3_3;
	cvta.to.global.u64 	%rd5, %rd4;
	mul.wide.s32 	%rd6, %r1, 4;
	add.s64 	%rd7, %rd5, %rd6;
	ld.global.u32 	%r6, [%rd7];
	setp.ne.s32 	%p2, %r6, 1;
	@%p2 bra 	$L__BB3_3;
	cvta.to.global.u64 	%rd8, %rd2;
	add.s64 	%rd10, %rd8, %rd6;
	ld.global.u32 	%r7, [%rd10];
	cvta.to.global.u64 	%rd11, %rd3;
	add.s64 	%rd12, %rd11, %rd6;
	ld.global.u32 	%r8, [%rd12];
	cvta.to.global.u64 	%rd13, %rd1;
	mul.wide.s32 	%rd14, %r8, 4;
	add.s64 	%rd15, %rd13, %rd14;
	st.global.u32 	[%rd15], %r7;
$L__BB3_3:
	ret;

}


// ===== COMPILED SASS (sm_100) =====

	.target	sm_100

	.elftype	@"ET_EXEC"


//--------------------- .note.nv.tkinfo           --------------------------
	.section	.note.nv.tkinfo,"",@"SHT_NOTE"
	.sectionflags	@"SHF_NOTE_NV_TKINFO"
	.tkinfo
        /*0018*/ 	.word	0x00000002
        /*0030*/ 	.string	""
        /*0030*/ 	.string	"ptxas"
        /*0030*/ 	.string	"Cuda compilation tools, release 13.0, V13.0.88"
        /*0030*/ 	.string	"Build cuda_13.0.r13.0/compiler.36424714_0"
        /*0030*/ 	.string	"-arch sm_100 -m 64 "



//--------------------- .note.nv.cuinfo           --------------------------
	.section	.note.nv.cuinfo,"",@"SHT_NOTE"
	.sectionflags	@"SHF_NOTE_NV_CUINFO"
        /*0018*/ 	.short	0x0002
        /*001a*/ 	.short	0x0064
        /*001c*/ 	.short	0x0082
	.zero		2


//--------------------- .nv.info                  --------------------------
	.section	.nv.info,"",@"SHT_CUDA_INFO"
	.align	4


	//----- nvinfo : EIATTR_REGCOUNT
	.align		4
        /*0000*/ 	.byte	0x04, 0x2f
        /*0002*/ 	.short	(.L_1 - .L_0)
	.align		4
.L_0:
        /*0004*/ 	.word	index@(_Z9mapKernelPiS_S_S_j)
        /*0008*/ 	.word	0x0000000e


	//----- nvinfo : EIATTR_FRAME_SIZE
	.align		4
.L_1:
        /*000c*/ 	.byte	0x04, 0x11
        /*000e*/ 	.short	(.L_3 - .L_2)
	.align		4
.L_2:
        /*0010*/ 	.word	index@(_Z9mapKernelPiS_S_S_j)
        /*0014*/ 	.word	0x00000000


	//----- nvinfo : EIATTR_REGCOUNT
	.align		4
.L_3:
        /*0018*/ 	.byte	0x04, 0x2f
        /*001a*/ 	.short	(.L_5 - .L_4)
	.align		4
.L_4:
        /*001c*/ 	.word	index@(_Z12reduceKernelPij)
        /*0020*/ 	.word	0x0000000c


	//----- nvinfo : EIATTR_FRAME_SIZE
	.align		4
.L_5:
        /*0024*/ 	.byte	0x04, 0x11
        /*0026*/ 	.short	(.L_7 - .L_6)
	.align		4
.L_6:
        /*0028*/ 	.word	index@(_Z12reduceKernelPij)
        /*002c*/ 	.word	0x00000000


	//----- nvinfo : EIATTR_REGCOUNT
	.align		4
.L_7:
        /*0030*/ 	.byte	0x04, 0x2f
        /*0032*/ 	.short	(.L_9 - .L_8)
	.align		4
.L_8:
        /*0034*/ 	.word	index@(_Z12exscanKernelPij)
        /*0038*/ 	.word	0x0000000c


	//----- nvinfo : EIATTR_FRAME_SIZE
	.align		4
.L_9:
        /*003c*/ 	.byte	0x04, 0x11
        /*003e*/ 	.short	(.L_11 - .L_10)
	.align		4
.L_10:
        /*0040*/ 	.word	index@(_Z12exscanKernelPij)
        /*0044*/ 	.word	0x00000000


	//----- nvinfo : EIATTR_REGCOUNT
	.align		4
.L_11:
        /*0048*/ 	.byte	0x04, 0x2f
        /*004a*/ 	.short	(.L_13 - .L_12)
	.align		4
.L_12:
        /*004c*/ 	.word	index@(_Z16compactMapKernelPiS_S_S_j)
        /*0050*/ 	.word	0x0000000a


	//----- nvinfo : EIATTR_FRAME_SIZE
	.align		4
.L_13:
        /*0054*/ 	.byte	0x04, 0x11
        /*0056*/ 	.short	(.L_15 - .L_14)
	.align		4
.L_14:
        /*0058*/ 	.word	index@(_Z16compactMapKernelPiS_S_S_j)
        /*005c*/ 	.word	0x00000000


	//----- nvinfo : EIATTR_MIN_STACK_SIZE
	.align		4
.L_15:
        /*0060*/ 	.byte	0x04, 0x12
        /*0062*/ 	.short	(.L_17 - .L_16)
	.align		4
.L_16:
        /*0064*/ 	.word	index@(_Z16compactMapKernelPiS_S_S_j)
        /*0068*/ 	.word	0x00000000


	//----- nvinfo : EIATTR_MIN_STACK_SIZE
	.align		4
.L_17:
        /*006c*/ 	.byte	0x04, 0x12
        /*006e*/ 	.short	(.L_19 - .L_18)
	.align		4
.L_18:
        /*0070*/ 	.word	index@(_Z12exscanKernelPij)
        /*0074*/ 	.word	0x00000000


	//----- nvinfo : EIATTR_MIN_STACK_SIZE
	.align		4
.L_19:
        /*0078*/ 	.byte	0x04, 0x12
        /*007a*/ 	.short	(.L_21 - .L_20)
	.align		4
.L_20:
        /*007c*/ 	.word	index@(_Z12reduceKernelPij)
        /*0080*/ 	.word	0x00000000


	//----- nvinfo : EIATTR_MIN_STACK_SIZE
	.align		4
.L_21:
        /*0084*/ 	.byte	0x04, 0x12
        /*0086*/ 	.short	(.L_23 - .L_22)
	.align		4
.L_22:
        /*0088*/ 	.word	index@(_Z9mapKernelPiS_S_S_j)
        /*008c*/ 	.word	0x00000000
.L_23:


//--------------------- .nv.compat                --------------------------
	.section	.nv.compat,"",@"SHT_CUDA_COMPAT_INFO"
	.align	4
        /*0000*/ 	.byte	0x02, 0x09, 0x00, 0x00, 0x02, 0x02, 0x01, 0x00, 0x02, 0x05, 0x05, 0x00, 0x03, 0x07, 0x01, 0x01
        /*0010*/ 	.byte	0x02, 0x03, 0x00, 0x00, 0x02, 0x06, 0x01, 0x00, 0x04, 0x0b, 0x08, 0x00, 0x09, 0x00, 0x00, 0x00
        /*0020*/ 	.byte	0x00, 0x00, 0x00, 0x00


//--------------------- .nv.info._Z16compactMapKernelPiS_S_S_j --------------------------
	.section	.nv.info._Z16compactMapKernelPiS_S_S_j,"",@"SHT_CUDA_INFO"
	.sectionflags	@""
	.align	4


	//----- nvinfo : EIATTR_CUDA_API_VERSION
	.align		4
        /*0000*/ 	.byte	0x04, 0x37
        /*0002*/ 	.short	(.L_25 - .L_24)
.L_24:
        /*0004*/ 	.word	0x00000082


	//----- nvinfo : EIATTR_KPARAM_INFO
	.align		4
.L_25:
        /*0008*/ 	.byte	0x04, 0x17
        /*000a*/ 	.short	(.L_27 - .L_26)
.L_26:
        /*000c*/ 	.word	0x00000000
        /*0010*/ 	.short	0x0004
        /*0012*/ 	.short	0x0020
        /*0014*/ 	.byte	0x00, 0xf0, 0x11, 0x00


	//----- nvinfo : EIATTR_KPARAM_INFO
	.align		4
.L_27:
        /*0018*/ 	.byte	0x04, 0x17
        /*001a*/ 	.short	(.L_29 - .L_28)
.L_28:
        /*001c*/ 	.word	0x00000000
        /*0020*/ 	.short	0x0003
        /*0022*/ 	.short	0x0018
        /*0024*/ 	.byte	0x00, 0xf5, 0x21, 0x00


	//----- nvinfo : EIATTR_KPARAM_INFO
	.align		4
.L_29:
        /*0028*/ 	.byte	0x04, 0x17
        /*002a*/ 	.short	(.L_31 - .L_30)
.L_30:
        /*002c*/ 	.word	0x00000000
        /*0030*/ 	.short	0x0002
        /*0032*/ 	.short	0x0010
        /*0034*/ 	.byte	0x00, 0xf5, 0x21, 0x00


	//----- nvinfo : EIATTR_KPARAM_INFO
	.align		4
.L_31:
        /*0038*/ 	.byte	0x04, 0x17
        /*003a*/ 	.short	(.L_33 - .L_32)
.L_32:
        /*003c*/ 	.word	0x00000000
        /*0040*/ 	.short	0x0001
        /*0042*/ 	.short	0x0008
        /*0044*/ 	.byte	0x00, 0xf5, 0x21, 0x00


	//----- nvinfo : EIATTR_KPARAM_INFO
	.align		4
.L_33:
        /*0048*/ 	.byte	0x04, 0x17
        /*004a*/ 	.short	(.L_35 - .L_34)
.L_34:
        /*004c*/ 	.word	0x00000000
        /*0050*/ 	.short	0x0000
        /*0052*/ 	.short	0x0000
        /*0054*/ 	.byte	0x00, 0xf5, 0x21, 0x00


	//----- nvinfo : EIATTR_SPARSE_MMA_MASK
	.align		4
.L_35:
        /*0058*/ 	.byte	0x03, 0x50
        /*005a*/ 	.short	0x0000


	//----- nvinfo : EIATTR_MAXREG_COUNT
	.align		4
        /*005c*/ 	.byte	0x03, 0x1b
        /*005e*/ 	.short	0x00ff


	//----- nvinfo : EIATTR_MERCURY_ISA_VERSION
	.align		4
        /*0060*/ 	.byte	0x03, 0x5f
        /*0062*/ 	.short	0x0101


	//----- nvinfo : EIATTR_VRC_CTA_INIT_COUNT
	.align		4
        /*0064*/ 	.byte	0x02, 0x4a
	.zero		1
	.zero		1


	//----- nvinfo : EIATTR_EXIT_INSTR_OFFSETS
	.align		4
        /*0068*/ 	.byte	0x04, 0x1c
        /*006a*/ 	.short	(.L_37 - .L_36)


	//   ....[0]....
.L_36:
        /*006c*/ 	.word	0x00000070


	//   ....[1]....
        /*0070*/ 	.word	0x000000d0


	//   ....[2]....
        /*0074*/ 	.word	0x00000170


	//----- nvinfo : EIATTR_CBANK_PARAM_SIZE
	.align		4
.L_37:
        /*0078*/ 	.byte	0x03, 0x19
        /*007a*/ 	.short	0x0024


	//----- nvinfo : EIATTR_PARAM_CBANK
	.align		4
        /*007c*/ 	.byte	0x04, 0x0a
        /*007e*/ 	.short	(.L_39 - .L_38)
	.align		4
.L_38:
        /*0080*/ 	.word	index@(.nv.constant0._Z16compactMapKernelPiS_S_S_j)
        /*0084*/ 	.short	0x0380
        /*0086*/ 	.short	0x0024


	//----- nvinfo : EIATTR_SW_WAR
	.align		4
.L_39:
        /*0088*/ 	.byte	0x04, 0x36
        /*008a*/ 	.short	(.L_41 - .L_40)
.L_40:
        /*008c*/ 	.word	0x00000008
.L_41:


//--------------------- .nv.info._Z12exscanKernelPij --------------------------
	.section	.nv.info._Z12exscanKernelPij,"",@"SHT_CUDA_INFO"
	.sectionflags	@""
	.align	4


	//----- nvinfo : EIATTR_CUDA_API_VERSION
	.align		4
        /*0000*/ 	.byte	0x04, 0x37
        /*0002*/ 	.short	(.L_43 - .L_42)
.L_42:
        /*0004*/ 	.word	0x00000082


	//----- nvinfo : EIATTR_KPARAM_INFO
	.align		4
.L_43:
        /*0008*/ 	.byte	0x04, 0x17
        /*000a*/ 	.short	(.L_45 - .L_44)
.L_44:
        /*000c*/ 	.word	0x00000000
        /*0010*/ 	.short	0x0001
        /*0012*/ 	.short	0x0008
        /*0014*/ 	.byte	0x00, 0xf0, 0x11, 0x00


	//----- nvinfo : EIATTR_KPARAM_INFO
	.align		4
.L_45:
        /*0018*/ 	.byte	0x04, 0x17
        /*001a*/ 	.short	(.L_47 - .L_46)
.L_46:
        /*001c*/ 	.word	0x00000000
        /*0020*/ 	.short	0x0000
        /*0022*/ 	.short	0x0000
        /*0024*/ 	.byte	0x00, 0xf5, 0x21, 0x00


	//----- nvinfo : EIATTR_SPARSE_MMA_MASK
	.align		4
.L_47:
        /*0028*/ 	.byte	0x03, 0x50
        /*002a*/ 	.short	0x0000


	//----- nvinfo : EIATTR_MAXREG_COUNT
	.align		4
        /*002c*/ 	.byte	0x03, 0x1b
        /*002e*/ 	.short	0x00ff


	//----- nvinfo : EIATTR_NUM_BARRIERS
	.align		4
        /*0030*/ 	.byte	0x02, 0x4c
        /*0032*/ 	.byte	0x01
	.zero		1


	//----- nvinfo : EIATTR_MERCURY_ISA_VERSION
	.align		4
        /*0034*/ 	.byte	0x03, 0x5f
        /*0036*/ 	.short	0x0101


	//----- nvinfo : EIATTR_VRC_CTA_INIT_COUNT
	.align		4
        /*0038*/ 	.byte	0x02, 0x4a
	.zero		1
	.zero		1


	//----- nvinfo : EIATTR_EXIT_INSTR_OFFSETS
	.align		4
        /*003c*/ 	.byte	0x04, 0x1c
        /*003e*/ 	.short	(.L_49 - .L_48)


	//   ....[0]....
.L_48:
        /*0040*/ 	.word	0x000002b0


	//   ....[1]....
        /*0044*/ 	.word	0x000002e0


	//----- nvinfo : EIATTR_CRS_STACK_SIZE
	.align		4
.L_49:
        /*0048*/ 	.byte	0x04, 0x1e
        /*004a*/ 	.short	(.L_51 - .L_50)
.L_50:
        /*004c*/ 	.word	0x00000000


	//----- nvinfo : EIATTR_CBANK_PARAM_SIZE
	.align		4
.L_51:
        /*0050*/ 	.byte	0x03, 0x19
        /*0052*/ 	.short	0x000c


	//----- nvinfo : EIATTR_PARAM_CBANK
	.align		4
        /*0054*/ 	.byte	0x04, 0x0a
        /*0056*/ 	.short	(.L_53 - .L_52)
	.align		4
.L_52:
        /*0058*/ 	.word	index@(.nv.constant0._Z12exscanKernelPij)
        /*005c*/ 	.short	0x0380
        /*005e*/ 	.short	0x000c


	//----- nvinfo : EIATTR_SW_WAR
	.align		4
.L_53:
        /*0060*/ 	.byte	0x04, 0x36
        /*0062*/ 	.short	(.L_55 - .L_54)
.L_54:
        /*0064*/ 	.word	0x00000008
.L_55:


//--------------------- .nv.info._Z12reduceKernelPij --------------------------
	.section	.nv.info._Z12reduceKernelPij,"",@"SHT_CUDA_INFO"
	.sectionflags	@""
	.align	4


	//----- nvinfo : EIATTR_CUDA_API_VERSION
	.align		4
        /*0000*/ 	.byte	0x04, 0x37
        /*0002*/ 	.short	(.L_57 - .L_56)
.L_56:
        /*0004*/ 	.word	0x00000082


	//----- nvinfo : EIATTR_KPARAM_INFO
	.align		4
.L_57:
        /*0008*/ 	.byte	0x04, 0x17
        /*000a*/ 	.short	(.L_59 - .L_58)
.L_58:
        /*000c*/ 	.word	0x00000000
        /*0010*/ 	.short	0x0001
        /*0012*/ 	.short	0x0008
        /*0014*/ 	.byte	0x00, 0xf0, 0x11, 0x00


	//----- nvinfo : EIATTR_KPARAM_INFO
	.align		4
.L_59:
        /*0018*/ 	.byte	0x04, 0x17
        /*001a*/ 	.short	(.L_61 - .L_60)
.L_60:
        /*001c*/ 	.word	0x00000000
        /*0020*/ 	.short	0x0000
        /*0022*/ 	.short	0x0000
        /*0024*/ 	.byte	0x00, 0xf5, 0x21, 0x00


	//----- nvinfo : EIATTR_SPARSE_MMA_MASK
	.align		4
.L_61:
        /*0028*/ 	.byte	0x03, 0x50
        /*002a*/ 	.short	0x0000


	//----- nvinfo : EIATTR_MAXREG_COUNT
	.align		4
        /*002c*/ 	.byte	0x03, 0x1b
        /*002e*/ 	.short	0x00ff


	//----- nvinfo : EIATTR_NUM_BARRIERS
	.align		4
        /*0030*/ 	.byte	0x02, 0x4c
        /*0032*/ 	.byte	0x01
	.zero		1


	//----- nvinfo : EIATTR_MERCURY_ISA_VERSION
	.align		4
        /*0034*/ 	.byte	0x03, 0x5f
        /*0036*/ 	.short	0x0101


	//----- nvinfo : EIATTR_VRC_CTA_INIT_COUNT
	.align		4
        /*0038*/ 	.byte	0x02, 0x4a
	.zero		1
	.zero		1


	//----- nvinfo : EIATTR_EXIT_INSTR_OFFSETS
	.align		4
        /*003c*/ 	.byte	0x04, 0x1c
        /*003e*/ 	.short	(.L_63 - .L_62)


	//   ....[0]....
.L_62:
        /*0040*/ 	.word	0x00000060


	//   ....[1]....
        /*0044*/ 	.word	0x000001b0


	//----- nvinfo : EIATTR_CRS_STACK_SIZE
	.align		4
.L_63:
        /*0048*/ 	.byte	0x04, 0x1e
        /*004a*/ 	.short	(.L_65 - .L_64)
.L_64:
        /*004c*/ 	.word	0x00000000


	//----- nvinfo : EIATTR_CBANK_PARAM_SIZE
	.align		4
.L_65:
        /*0050*/ 	.byte	0x03, 0x19
        /*0052*/ 	.short	0x000c


	//----- nvinfo : EIATTR_PARAM_CBANK
	.align		4
        /*0054*/ 	.byte	0x04, 0x0a
        /*0056*/ 	.short	(.L_67 - .L_66)
	.align		4
.L_66:
        /*0058*/ 	.word	index@(.nv.constant0._Z12reduceKernelPij)
        /*005c*/ 	.short	0x0380
        /*005e*/ 	.short	0x000c


	//----- nvinfo : EIATTR_SW_WAR
	.align		4
.L_67:
        /*0060*/ 	.byte	0x04, 0x36
        /*0062*/ 	.short	(.L_69 - .L_68)
.L_68:
        /*0064*/ 	.word	0x00000008
.L_69:


//--------------------- .nv.info._Z9mapKernelPiS_S_S_j --------------------------
	.section	.nv.info._Z9mapKernelPiS_S_S_j,"",@"SHT_CUDA_INFO"
	.sectionflags	@""
	.align	4


	//----- nvinfo : EIATTR_CUDA_API_VERSION
	.align		4
        /*0000*/ 	.byte	0x04, 0x37
        /*0002*/ 	.short	(.L_71 - .L_70)
.L_70:
        /*0004*/ 	.word	0x00000082


	//----- nvinfo : EIATTR_KPARAM_INFO
	.align		4
.L_71:
        /*0008*/ 	.byte	0x04, 0x17
        /*000a*/ 	.short	(.L_73 - .L_72)
.L_72:
        /*000c*/ 	.word	0x00000000
        /*0010*/ 	.short	0x0004
        /*0012*/ 	.short	0x0020
        /*0014*/ 	.byte	0x00, 0xf0, 0x11, 0x00


	//----- nvinfo : EIATTR_KPARAM_INFO
	.align		4
.L_73:
        /*0018*/ 	.byte	0x04, 0x17
        /*001a*/ 	.short	(.L_75 - .L_74)
.L_74:
        /*001c*/ 	.word	0x00000000
        /*0020*/ 	.short	0x0003
        /*0022*/ 	.short	0x0018
        /*0024*/ 	.byte	0x00, 0xf5, 0x21, 0x00


	//----- nvinfo : EIATTR_KPARAM_INFO
	.align		4
.L_75:
        /*0028*/ 	.byte	0x04, 0x17
        /*002a*/ 	.short	(.L_77 - .L_76)
.L_76:
        /*002c*/ 	.word	0x00000000
        /*0030*/ 	.short	0x0002
        /*0032*/ 	.short	0x0010
        /*0034*/ 	.byte	0x00, 0xf5, 0x21, 0x00


	//----- nvinfo : EIATTR_KPARAM_INFO
	.align		4
.L_77:
        /*0038*/ 	.byte	0x04, 0x17
        /*003a*/ 	.short	(.L_79 - .L_78)
.L_78:
        /*003c*/ 	.word	0x00000000
        /*0040*/ 	.short	0x0001
        /*0042*/ 	.short	0x0008
        /*0044*/ 	.byte	0x00, 0xf5, 0x21, 0x00


	//----- nvinfo : EIATTR_KPARAM_INFO
	.align		4
.L_79:
        /*0048*/ 	.byte	0x04, 0x17
        /*004a*/ 	.short	(.L_81 - .L_80)
.L_80:
        /*004c*/ 	.word	0x00000000
        /*0050*/ 	.short	0x0000
        /*0052*/ 	.short	0x0000
        /*0054*/ 	.byte	0x00, 0xf5, 0x21, 0x00


	//----- nvinfo : EIATTR_SPARSE_MMA_MASK
	.align		4
.L_81:
        /*0058*/ 	.byte	0x03, 0x50
        /*005a*/ 	.short	0x0000


	//----- nvinfo : EIATTR_MAXREG_COUNT
	.align		4
        /*005c*/ 	.byte	0x03, 0x1b
        /*005e*/ 	.short	0x00ff


	//----- nvinfo : EIATTR_MERCURY_ISA_VERSION
	.align		4
        /*0060*/ 	.byte	0x03, 0x5f
        /*0062*/ 	.short	0x0101


	//----- nvinfo : EIATTR_VRC_CTA_INIT_COUNT
	.align		4
        /*0064*/ 	.byte	0x02, 0x4a
	.zero		1
	.zero		1


	//----- nvinfo : EIATTR_EXIT_INSTR_OFFSETS
	.align		4
        /*0068*/ 	.byte	0x04, 0x1c
        /*006a*/ 	.short	(.L_83 - .L_82)


	//   ....[0]....
.L_82:
        /*006c*/ 	.word	0x00000070


	//   ....[1]....
        /*0070*/ 	.word	0x00000160


	//----- nvinfo : EIATTR_CBANK_PARAM_SIZE
	.align		4
.L_83:
        /*0074*/ 	.byte	0x03, 0x19
        /*0076*/ 	.short	0x0024


	//----- nvinfo : EIATTR_PARAM_CBANK
	.align		4
        /*0078*/ 	.byte	0x04, 0x0a
        /*007a*/ 	.short	(.L_85 - .L_84)
	.align		4
.L_84:
        /*007c*/ 	.word	index@(.nv.constant0._Z9mapKernelPiS_S_S_j)
        /*0080*/ 	.short	0x0380
        /*0082*/ 	.short	0x0024


	//----- nvinfo : EIATTR_SW_WAR
	.align		4
.L_85:
        /*0084*/ 	.byte	0x04, 0x36
        /*0086*/ 	.short	(.L_87 - .L_86)
.L_86:
        /*0088*/ 	.word	0x00000008
.L_87:


//--------------------- .nv.callgraph             --------------------------
	.section	.nv.callgraph,"",@"SHT_CUDA_CALLGRAPH"
	.align	4
	.sectionentsize	8
	.align		4
        /*0000*/ 	.word	0x00000000
	.align		4
        /*0004*/ 	.word	0xffffffff
	.align		4
        /*0008*/ 	.word	0x00000000
	.align		4
        /*000c*/ 	.word	0xfffffffe
	.align		4
        /*0010*/ 	.word	0x00000000
	.align		4
        /*0014*/ 	.word	0xfffffffd
	.align		4
        /*0018*/ 	.word	0x00000000
	.align		4
        /*001c*/ 	.word	0xfffffffc


//--------------------- .text._Z16compactMapKernelPiS_S_S_j --------------------------
	.section	.text._Z16compactMapKernelPiS_S_S_j,"ax",@progbits
	.align	128
        .global         _Z16compactMapKernelPiS_S_S_j
        .type           _Z16compactMapKernelPiS_S_S_j,@function
        .size           _Z16compactMapKernelPiS_S_S_j,(.L_x_13 - _Z16compactMapKernelPiS_S_S_j)
        .other          _Z16compactMapKernelPiS_S_S_j,@"STO_CUDA_ENTRY STV_DEFAULT"
_Z16compactMapKernelPiS_S_S_j:
.text._Z16compactMapKernelPiS_S_S_j:
[----:B------:R-:W-:Y:S01]  /*0000*/  LDC R1, c[0x0][0x37c] ;  /* 0x0000df00ff017b82 */ /* 0x000fe20000000800 */
[----:B------:R-:W0:Y:S07]  /*0010*/  S2R R7, SR_TID.X ;  /* 0x0000000000077919 */ /* 0x000e2e0000002100 */
[----:B------:R-:W0:Y:S01]  /*0020*/  S2UR UR4, SR_CTAID.X ;  /* 0x00000000000479c3 */ /* 0x000e220000002500 */
[----:B------:R-:W1:Y:S07]  /*0030*/  LDCU UR5, c[0x0][0x3a0] ;  /* 0x00007400ff0577ac */ /* 0x000e6e0008000800 */
[----:B------:R-:W0:Y:S02]  /*0040*/  LDC R0, c[0x0][0x360] ;  /* 0x0000d800ff007b82 */ /* 0x000e240000000800 */
[----:B0-----:R-:W-:-:S05]  /*0050*/  IMAD R7, R0, UR4, R7 ;  /* 0x0000000400077c24 */ /* 0x001fca000f8e0207 */
[----:B-1----:R-:W-:-:S13]  /*0060*/  ISETP.GT.U32.AND P0, PT, R7, UR5, PT ;  /* 0x0000000507007c0c */ /* 0x002fda000bf04070 */
[----:B------:R-:W-:Y:S05]  /*0070*/  @P0 EXIT ;  /* 0x000000000000094d */ /* 0x000fea0003800000 */
[----:B------:R-:W0:Y:S01]  /*0080*/  LDC.64 R2, c[0x0][0x398] ;  /* 0x0000e600ff027b82 */ /* 0x000e220000000a00 */
[----:B------:R-:W1:Y:S01]  /*0090*/  LDCU.64 UR4, c[0x0][0x358] ;  /* 0x00006b00ff0477ac */ /* 0x000e620008000a00 */
[----:B0-----:R-:W-:-:S06]  /*00a0*/  IMAD.WIDE R2, R7, 0x4, R2 ;  /* 0x0000000407027825 */ /* 0x001fcc00078e0202 */
[----:B-1----:R-:W2:Y:S02]  /*00b0*/  LDG.E R2, desc[UR4][R2.64] ;  /* 0x0000000402027981 */ /* 0x002ea4000c1e1900 */
[----:B--2---:R-:W-:-:S13]  /*00c0*/  ISETP.NE.AND P0, PT, R2, 0x1, PT ;  /* 0x000000010200780c */ /* 0x004fda0003f05270 */
[----:B------:R-:W-:Y:S05]  /*00d0*/  @P0 EXIT ;  /* 0x000000000000094d */ /* 0x000fea0003800000 */
[----:B------:R-:W0:Y:S08]  /*00e0*/  LDC.64 R4, c[0x0][0x390] ;  /* 0x0000e400ff047b82 */ /* 0x000e300000000a00 */
[----:B------:R-:W1:Y:S01]  /*00f0*/  LDC.64 R2, c[0x0][0x388] ;  /* 0x0000e200ff027b82 */ /* 0x000e620000000a00 */
[----:B0-----:R-:W-:-:S06]  /*0100*/  IMAD.WIDE R4, R7, 0x4, R4 ;  /* 0x0000000407047825 */ /* 0x001fcc00078e0204 */
[----:B------:R-:W2:Y:S01]  /*0110*/  LDG.E R5, desc[UR4][R4.64] ;  /* 0x0000000404057981 */ /* 0x000ea2000c1e1900 */
[----:B-1----:R-:W-:Y:S02]  /*0120*/  IMAD.WIDE R2, R7, 0x4, R2 ;  /* 0x0000000407027825 */ /* 0x002fe400078e0202 */
[----:B------:R-:W2:Y:S04]  /*0130*/  LDC.64 R6, c[0x0][0x380] ;  /* 0x0000e000ff067b82 */ /* 0x000ea80000000a00 */
[----:B------:R-:W3:Y:S01]  /*0140*/  LDG.E R3, desc[UR4][R2.64] ;  /* 0x0000000402037981 */ /* 0x000ee2000c1e1900 */
[----:B--2---:R-:W-:-:S05]  /*0150*/  IMAD.WIDE R6, R5, 0x4, R6 ;  /* 0x0000000405067825 */ /* 0x004fca00078e0206 */
[----:B---3--:R-:W-:Y:S01]  /*0160*/  STG.E desc[UR4][R6.64], R3 ;  /* 0x0000000306007986 */ /* 0x008fe2000c101904 */
[----:B------:R-:W-:Y:S05]  /*0170*/  EXIT ;  /* 0x000000000000794d */ /* 0x000fea0003800000 */
.L_x_0:
[----:B------:R-:W-:-:S00]  /*0180*/  BRA `(.L_x_0) ;  /* 0xfffffffc00fc7947 */ /* 0x000fc0000383ffff */
[----:B------:R-:W-:-:S00]  /*0190*/  NOP ;  /* 0x0000000000007918 */ /* 0x000fc00000000000 */
        /* <DEDUP_REMOVED lines=14> */
.L_x_13:


//--------------------- .text._Z12exscanKernelPij --------------------------
	.section	.text._Z12exscanKernelPij,"ax",@progbits
	.align	128
        .global         _Z12exscanKernelPij
        .type           _Z12exscanKernelPij,@function
        .size           _Z12exscanKernelPij,(.L_x_14 - _Z12exscanKernelPij)
        .other          _Z12exscanKernelPij,@"STO_CUDA_ENTRY STV_DEFAULT"
_Z12exscanKernelPij:
.text._Z12exscanKernelPij:
[----:B------:R-:W-:Y:S01]  /*0000*/  LDC R1, c[0x0][0x37c] ;  /* 0x0000df00ff017b82 */ /* 0x000fe20000000800 */
[----:B------:R-:W0:Y:S07]  /*0010*/  S2R R7, SR_TID.X ;  /* 0x0000000000077919 */ /* 0x000e2e0000002100 */
[----:B------:R-:W0:Y:S01]  /*0020*/  S2UR UR4, SR_CTAID.X ;  /* 0x00000000000479c3 */ /* 0x000e220000002500 */
[----:B------:R-:W-:Y:S07]  /*0030*/  BSSY.RECONVERGENT B0, `(.L_x_1) ;  /* 0x000000e000007945 */ /* 0x000fee0003800200 */
[----:B------:R-:W0:Y:S02]  /*0040*/  LDC R0, c[0x0][0x360] ;  /* 0x0000d800ff007b82 */ /* 0x000e240000000800 */
[----:B0-----:R-:W-:Y:S01]  /*0050*/  IMAD R7, R0, UR4, R7 ;  /* 0x0000000400077c24 */ /* 0x001fe2000f8e0207 */
[----:B------:R-:W0:Y:S04]  /*0060*/  LDCU.64 UR4, c[0x0][0x358] ;  /* 0x00006b00ff0477ac */ /* 0x000e280008000a00 */
[----:B------:R-:W-:-:S02]  /*0070*/  ISETP.NE.AND P1, PT, R7, RZ, PT ;  /* 0x000000ff0700720c */ /* 0x000fc40003f25270 */
[----:B------:R-:W-:-:S11]  /*0080*/  ISETP.GE.AND P0, PT, R7, 0x1, PT ;  /* 0x000000010700780c */ /* 0x000fd60003f06270 */
[----:B------:R-:W1:Y:S02]  /*0090*/  @!P1 LDC.64 R8, c[0x0][0x380] ;  /* 0x0000e000ff089b82 */ /* 0x000e640000000a00 */
[----:B0-----:R-:W-:Y:S05]  /*00a0*/  @!P0 BRA `(.L_x_2) ;  /* 0x0000000000188947 */ /* 0x001fea0003800000 */
[----:B------:R-:W0:Y:S01]  /*00b0*/  LDC.64 R4, c[0x0][0x380] ;  /* 0x0000e000ff047b82 */ /* 0x000e220000000a00 */
[----:B------:R-:W-:-:S05]  /*00c0*/  IADD3 R3, PT, PT, R7, -0x1, RZ ;  /* 0xffffffff07037810 */ /* 0x000fca0007ffe0ff */
[----:B0-----:R-:W-:-:S06]  /*00d0*/  IMAD.WIDE.U32 R2, R3, 0x4, R4 ;  /* 0x0000000403027825 */ /* 0x001fcc00078e0004 */
[----:B------:R-:W2:Y:S01]  /*00e0*/  LDG.E R3, desc[UR4][R2.64] ;  /* 0x0000000402037981 */ /* 0x000ea2000c1e1900 */
[----:B------:R-:W-:-:S05]  /*00f0*/  IMAD.WIDE.U32 R4, R7, 0x4, R4 ;  /* 0x0000000407047825 */ /* 0x000fca00078e0004 */
[----:B--2---:R0:W-:Y:S02]  /*0100*/  STG.E desc[UR4][R4.64], R3 ;  /* 0x0000000304007986 */ /* 0x0041e4000c101904 */
.L_x_2:
[----:B------:R-:W-:Y:S05]  /*0110*/  BSYNC.RECONVERGENT B0 ;  /* 0x0000000000007941 */ /* 0x000fea0003800200 */
.L_x_1:
[----:B------:R-:W-:Y:S06]  /*0120*/  BAR.SYNC.DEFER_BLOCKING 0x0 ;  /* 0x0000000000007b1d */ /* 0x000fec0000010000 */
[----:B------:R-:W2:Y:S01]  /*0130*/  LDCU UR6, c[0x0][0x388] ;  /* 0x00007100ff0677ac */ /* 0x000ea20008000800 */
[----:B-1----:R1:W-:Y:S01]  /*0140*/  @!P1 STG.E desc[UR4][R8.64], RZ ;  /* 0x000000ff08009986 */ /* 0x0023e2000c101904 */
[----:B--2---:R-:W-:Y:S01]  /*0150*/  UISETP.GE.U32.AND UP0, UPT, UR6, 0x2, UPT ;  /* 0x000000020600788c */ /* 0x004fe2000bf06070 */
[----:B------:R-:W-:Y:S08]  /*0160*/  BAR.SYNC.DEFER_BLOCKING 0x0 ;  /* 0x0000000000007b1d */ /* 0x000ff00000010000 */
[----:B------:R-:W-:Y:S05]  /*0170*/  BRA.U !UP0, `(.L_x_3) ;  /* 0x0000000108487547 */ /* 0x000fea000b800000 */
[----:B0-----:R-:W0:Y:S01]  /*0180*/  LDC.64 R2, c[0x0][0x380] ;  /* 0x0000e000ff027b82 */ /* 0x001e220000000a00 */
[----:B------:R-:W-:Y:S01]  /*0190*/  HFMA2 R0, -RZ, RZ, 0, 5.9604644775390625e-08 ;  /* 0x00000001ff007431 */ /* 0x000fe200000001ff */
[----:B------:R-:W2:Y:S02]  /*01a0*/  LDCU UR6, c[0x0][0x388] ;  /* 0x00007100ff0677ac */ /* 0x000ea40008000800 */
[----:B0-2---:R-:W-:-:S07]  /*01b0*/  IMAD.WIDE R2, R7, 0x4, R2 ;  /* 0x0000000407027825 */ /* 0x005fce00078e0202 */
.L_x_6:
[----:B0-----:R-:W-:Y:S01]  /*01c0*/  IMAD.IADD R4, R7, 0x1, R0 ;  /* 0x0000000107047824 */ /* 0x001fe200078e0200 */
[----:B------:R-:W-:Y:S04]  /*01d0*/  BSSY.RECONVERGENT B0, `(.L_x_4) ;  /* 0x0000008000007945 */ /* 0x000fe80003800200 */
[----:B------:R-:W-:-:S13]  /*01e0*/  ISETP.GE.U32.AND P0, PT, R4, UR6, PT ;  /* 0x0000000604007c0c */ /* 0x000fda000bf06070 */
[----:B------:R-:W-:Y:S05]  /*01f0*/  @P0 BRA `(.L_x_5) ;  /* 0x0000000000140947 */ /* 0x000fea0003800000 */
[----:B------:R-:W-:Y:S01]  /*0200*/  IMAD.WIDE R4, R0, 0x4, R2 ;  /* 0x0000000400047825 */ /* 0x000fe200078e0202 */
[----:B------:R-:W2:Y:S04]  /*0210*/  LDG.E R6, desc[UR4][R2.64] ;  /* 0x0000000402067981 */ /* 0x000ea8000c1e1900 */
[----:B-1----:R-:W2:Y:S02]  /*0220*/  LDG.E R9, desc[UR4][R4.64] ;  /* 0x0000000404097981 */ /* 0x002ea4000c1e1900 */
[----:B--2---:R-:W-:-:S05]  /*0230*/  IADD3 R9, PT, PT, R6, R9, RZ ;  /* 0x0000000906097210 */ /* 0x004fca0007ffe0ff */
[----:B------:R0:W-:Y:S02]  /*0240*/  STG.E desc[UR4][R4.64], R9 ;  /* 0x0000000904007986 */ /* 0x0001e4000c101904 */
.L_x_5:
[----:B------:R-:W-:Y:S05]  /*0250*/  BSYNC.RECONVERGENT B0 ;  /* 0x0000000000007941 */ /* 0x000fea0003800200 */
.L_x_4:
[----:B------:R-:W-:Y:S01]  /*0260*/  IMAD.SHL.U32 R0, R0, 0x2, RZ ;  /* 0x0000000200007824 */ /* 0x000fe200078e00ff */
[----:B------:R-:W-:Y:S04]  /*0270*/  BAR.SYNC.DEFER_BLOCKING 0x0 ;  /* 0x0000000000007b1d */ /* 0x000fe80000010000 */
[----:B------:R-:W-:-:S13]  /*0280*/  ISETP.GE.U32.AND P0, PT, R0, UR6, PT ;  /* 0x0000000600007c0c */ /* 0x000fda000bf06070 */
[----:B------:R-:W-:Y:S05]  /*0290*/  @!P0 BRA `(.L_x_6) ;  /* 0xfffffffc00c88947 */ /* 0x000fea000383ffff */
.L_x_3:
[----:B------:R-:W-:-:S13]  /*02a0*/  ISETP.NE.AND P0, PT, R7, RZ, PT ;  /* 0x000000ff0700720c */ /* 0x000fda0003f05270 */
[----:B------:R-:W-:Y:S05]  /*02b0*/  @P0 EXIT ;  /* 0x000000000000094d */ /* 0x000fea0003800000 */
[----:B0-----:R-:W0:Y:S02]  /*02c0*/  LDC.64 R2, c[0x0][0x380] ;  /* 0x0000e000ff027b82 */ /* 0x001e240000000a00 */
[----:B0-----:R-:W-:Y:S01]  /*02d0*/  STG.E desc[UR4][R2.64], RZ ;  /* 0x000000ff02007986 */ /* 0x001fe2000c101904 */
[----:B------:R-:W-:Y:S05]  /*02e0*/  EXIT ;  /* 0x000000000000794d */ /* 0x000fea0003800000 */
.L_x_7:
        /* <DEDUP_REMOVED lines=9> */
.L_x_14:


//--------------------- .text._Z12reduceKernelPij --------------------------
	.section	.text._Z12reduceKernelPij,"ax",@progbits
	.align	128
        .global         _Z12reduceKernelPij
        .type           _Z12reduceKernelPij,@function
        .size           _Z12reduceKernelPij,(.L_x_15 - _Z12reduceKernelPij)
        .other          _Z12reduceKernelPij,@"STO_CUDA_ENTRY STV_DEFAULT"
_Z12reduceKernelPij:
.text._Z12reduceKernelPij:
[----:B------:R-:W-:Y:S08]  /*0000*/  LDC R1, c[0x0][0x37c] ;  /* 0x0000df00ff017b82 */ /* 0x000ff00000000800 */
[----:B------:R-:W0:Y:S01]  /*0010*/  LDC R0, c[0x0][0x388] ;  /* 0x0000e200ff007b82 */ /* 0x000e220000000800 */
[----:B------:R-:W1:Y:S07]  /*0020*/  S2R R7, SR_TID.X ;  /* 0x0000000000077919 */ /* 0x000e6e0000002100 */
[----:B------:R-:W2:Y:S01]  /*0030*/  S2UR UR4, SR_CTAID.X ;  /* 0x00000000000479c3 */ /* 0x000ea20000002500 */
[----:B0-----:R-:W-:-:S07]  /*0040*/  ISETP.GE.U32.AND P0, PT, R0, 0x2, PT ;  /* 0x000000020000780c */ /* 0x001fce0003f06070 */
[----:B------:R-:W0:Y:S06]  /*0050*/  LDC R0, c[0x0][0x360] ;  /* 0x0000d800ff007b82 */ /* 0x000e2c0000000800 */
[----:B-12---:R-:W-:Y:S05]  /*0060*/  @!P0 EXIT ;  /* 0x000000000000894d */ /* 0x006fea0003800000 */
[----:B------:R-:W1:Y:S01]  /*0070*/  LDC.64 R2, c[0x0][0x380] ;  /* 0x0000e000ff027b82 */ /* 0x000e620000000a00 */
[----:B------:R-:W2:Y:S01]  /*0080*/  LDCU UR5, c[0x0][0x388] ;  /* 0x00007100ff0577ac */ /* 0x000ea20008000800 */
[----:B0-----:R-:W-:Y:S01]  /*0090*/  IMAD R7, R0, UR4, R7 ;  /* 0x0000000400077c24 */ /* 0x001fe2000f8e0207 */
[----:B------:R-:W0:Y:S01]  /*00a0*/  LDCU.64 UR6, c[0x0][0x358] ;  /* 0x00006b00ff0677ac */ /* 0x000e220008000a00 */
[----:B--2---:R-:W-:Y:S02]  /*00b0*/  IMAD.U32 R0, RZ, RZ, UR5 ;  /* 0x00000005ff007e24 */ /* 0x004fe4000f8e00ff */
[----:B01----:R-:W-:-:S07]  /*00c0*/  IMAD.WIDE R2, R7, 0x4, R2 ;  /* 0x0000000407027825 */ /* 0x003fce00078e0202 */
.L_x_10:
[----:B------:R-:W-:Y:S01]  /*00d0*/  SHF.R.U32.HI R8, RZ, 0x1, R0 ;  /* 0x00000001ff087819 */ /* 0x000fe20000011600 */
[----:B------:R-:W-:Y:S03]  /*00e0*/  BSSY.RECONVERGENT B0, `(.L_x_8) ;  /* 0x0000008000007945 */ /* 0x000fe60003800200 */
[----:B------:R-:W-:-:S13]  /*00f0*/  ISETP.GE.AND P0, PT, R7, R8, PT ;  /* 0x000000080700720c */ /* 0x000fda0003f06270 */
[----:B0-----:R-:W-:Y:S05]  /*0100*/  @P0 BRA `(.L_x_9) ;  /* 0x0000000000140947 */ /* 0x001fea0003800000 */
[----:B------:R-:W-:Y:S01]  /*0110*/  IMAD.WIDE.U32 R4, R8, 0x4, R2 ;  /* 0x0000000408047825 */ /* 0x000fe200078e0002 */
[----:B------:R-:W2:Y:S05]  /*0120*/  LDG.E R6, desc[UR6][R2.64] ;  /* 0x0000000602067981 */ /* 0x000eaa000c1e1900 */
[----:B------:R-:W2:Y:S02]  /*0130*/  LDG.E R5, desc[UR6][R4.64] ;  /* 0x0000000604057981 */ /* 0x000ea4000c1e1900 */
[----:B--2---:R-:W-:-:S05]  /*0140*/  VIMNMX R9, PT, PT, R6, R5, !PT ;  /* 0x0000000506097248 */ /* 0x004fca0007fe0100 */
[----:B------:R0:W-:Y:S02]  /*0150*/  STG.E desc[UR6][R2.64], R9 ;  /* 0x0000000902007986 */ /* 0x0001e4000c101906 */
.L_x_9:
[----:B------:R-:W-:Y:S05]  /*0160*/  BSYNC.RECONVERGENT B0 ;  /* 0x0000000000007941 */ /* 0x000fea0003800200 */
.L_x_8:
[----:B------:R-:W-:Y:S01]  /*0170*/  BAR.SYNC.DEFER_BLOCKING 0x0 ;  /* 0x0000000000007b1d */ /* 0x000fe20000010000 */
[----:B------:R-:W-:Y:S01]  /*0180*/  ISETP.GT.U32.AND P0, PT, R0, 0x3, PT ;  /* 0x000000030000780c */ /* 0x000fe20003f04070 */
[----:B------:R-:W-:-:S12]  /*0190*/  IMAD.MOV.U32 R0, RZ, RZ, R8 ;  /* 0x000000ffff007224 */ /* 0x000fd800078e0008 */
[----:B------:R-:W-:Y:S05]  /*01a0*/  @P0 BRA `(.L_x_10) ;  /* 0xfffffffc00c80947 */ /* 0x000fea000383ffff */
[----:B------:R-:W-:Y:S05]  /*01b0*/  EXIT ;  /* 0x000000000000794d */ /* 0x000fea0003800000 */
.L_x_11:
        /* <DEDUP_REMOVED lines=12> */
.L_x_15:


//--------------------- .text._Z9mapKernelPiS_S_S_j --------------------------
	.section	.text._Z9mapKernelPiS_S_S_j,"ax",@progbits
	.align	128
        .global         _Z9mapKernelPiS_S_S_j
        .type           _Z9mapKernelPiS_S_S_j,@function
        .size           _Z9mapKernelPiS_S_S_j,(.L_x_16 - _Z9mapKernelPiS_S_S_j)
        .other          _Z9mapKernelPiS_S_S_j,@"STO_CUDA_ENTRY STV_DEFAULT"
_Z9mapKernelPiS_S_S_j:
.text._Z9mapKernelPiS_S_S_j:
        /* <DEDUP_REMOVED lines=9> */
[----:B------:R-:W1:Y:S07]  /*0090*/  LDCU.64 UR4, c[0x0][0x358] ;  /* 0x00006b00ff0477ac */ /* 0x000e6e0008000a00 */
[----:B------:R-:W2:Y:S08]  /*00a0*/  LDC.64 R4, c[0x0][0x390] ;  /* 0x0000e400ff047b82 */ /* 0x000eb00000000a00 */
[----:B------:R-:W3:Y:S01]  /*00b0*/  LDC.64 R6, c[0x0][0x398] ;  /* 0x0000e600ff067b82 */ /* 0x000ee20000000a00 */
[----:B0-----:R-:W-:-:S07]  /*00c0*/  IMAD.WIDE R2, R11, 0x4, R2 ;  /* 0x000000040b027825 */ /* 0x001fce00078e0202 */
[----:B------:R-:W0:Y:S01]  /*00d0*/  LDC.64 R8, c[0x0][0x380] ;  /* 0x0000e000ff087b82 */ /* 0x000e220000000a00 */
[----:B-1----:R-:W4:Y:S01]  /*00e0*/  LDG.E R2, desc[UR4][R2.64] ;  /* 0x0000000402027981 */ /* 0x002f22000c1e1900 */
[----:B--2---:R-:W-:-:S06]  /*00f0*/  IMAD.WIDE R4, R11, 0x4, R4 ;  /* 0x000000040b047825 */ /* 0x004fcc00078e0204 */
[----:B------:R-:W4:Y:S01]  /*0100*/  LDG.E R5, desc[UR4][R4.64] ;  /* 0x0000000404057981 */ /* 0x000f22000c1e1900 */
[----:B---3--:R-:W-:-:S06]  /*0110*/  IMAD.WIDE R6, R11, 0x4, R6 ;  /* 0x000000040b067825 */ /* 0x008fcc00078e0206 */
[----:B------:R-:W4:Y:S01]  /*0120*/  LDG.E R6, desc[UR4][R6.64] ;  /* 0x0000000406067981 */ /* 0x000f22000c1e1900 */
[----:B0-----:R-:W-:-:S04]  /*0130*/  IMAD.WIDE R8, R11, 0x4, R8 ;  /* 0x000000040b087825 */ /* 0x001fc800078e0208 */
[----:B----4-:R-:W-:-:S05]  /*0140*/  IMAD R11, R2, R5, R6 ;  /* 0x00000005020b7224 */ /* 0x010fca00078e0206 */
[----:B------:R-:W-:Y:S01]  /*0150*/  STG.E desc[UR4][R8.64], R11 ;  /* 0x0000000b08007986 */ /* 0x000fe2000c101904 */
[----:B------:R-:W-:Y:S05]  /*0160*/  EXIT ;  /* 0x000000000000794d */ /* 0x000fea0003800000 */
.L_x_12:
        /* <DEDUP_REMOVED lines=9> */
.L_x_16:


//--------------------- .nv.shared.reserved.0     --------------------------
	.section	.nv.shared.reserved.0,"aw",@nobits
	.weak		__nv_reservedSMEM_offset_0_alias
	.size		__nv_reservedSMEM_offset_0_alias, 0, 64
	.other		__nv_reservedSMEM_offset_0_alias,@"STO_CUDA_RESERVED_SHARED STV_DEFAULT"
__nv_reservedSMEM_offset_0_alias:
	.zero		0
	.zero		64


//--------------------- .nv.constant0._Z16compactMapKernelPiS_S_S_j --------------------------
	.section	.nv.constant0._Z16compactMapKernelPiS_S_S_j,"a",@progbits
	.sectionflags	@""
	.align	4
.nv.constant0._Z16compactMapKernelPiS_S_S_j:
	.zero		932


//--------------------- .nv.constant0._Z12exscanKernelPij --------------------------
	.section	.nv.constant0._Z12exscanKernelPij,"a",@progbits
	.sectionflags	@""
	.align	4
.nv.constant0._Z12exscanKernelPij:
	.zero		908


//--------------------- .nv.constant0._Z12reduceKernelPij --------------------------
	.section	.nv.constant0._Z12reduceKernelPij,"a",@progbits
	.sectionflags	@""
	.align	4
.nv.constant0._Z12reduceKernelPij:
	.zero		908


//--------------------- .nv.constant0._Z9mapKernelPiS_S_S_j --------------------------
	.section	.nv.constant0._Z9mapKernelPiS_S_S_j,"a",@progbits
	.sectionflags	@""
	.align	4
.nv.constant0._Z9mapKernelPiS_S_S_j:
	.zero		932


//--------------------- SYMBOLS --------------------------

	.type		.nv.reservedSmem.offset0,@object
	.size		.nv.reservedSmem.offset0,0x4
